	.headerflags	@"EF_CUDA_TEXMODE_UNIFIED EF_CUDA_64BIT_ADDRESS EF_CUDA_ACCELERATORS EF_CUDA_SM90 EF_CUDA_VIRTUAL_SM(EF_CUDA_SM90)"
	.elftype	@"ET_EXEC"


//--------------------- .nv.info                  --------------------------
	.section	.nv.info,"",@"SHT_CUDA_INFO"
	.align	4


	//----- nvinfo : EIATTR_REGCOUNT
	.align		4
        /*0000*/ 	.byte	0x04, 0x2f
        /*0002*/ 	.short	(.L_3 - .L_2)
	.align		4
.L_2:
        /*0004*/ 	.word	index@(triton_poi_fused__native_batch_norm_legit_no_training_relu_7)
        /*0008*/ 	.word	0x00000012


	//----- nvinfo : EIATTR_MIN_STACK_SIZE
	.align		4
.L_3:
        /*000c*/ 	.byte	0x04, 0x12
        /*000e*/ 	.short	(.L_5 - .L_4)
	.align		4
.L_4:
        /*0010*/ 	.word	index@(triton_poi_fused__native_batch_norm_legit_no_training_relu_7)
        /*0014*/ 	.word	0x00000000


	//----- nvinfo : EIATTR_FRAME_SIZE
	.align		4
.L_5:
        /*0018*/ 	.byte	0x04, 0x11
        /*001a*/ 	.short	(.L_7 - .L_6)
	.align		4
.L_6:
        /*001c*/ 	.word	index@(triton_poi_fused__native_batch_norm_legit_no_training_relu_7)
        /*0020*/ 	.word	0x00000000


	//----- nvinfo : EIATTR_MIN_STACK_SIZE
	.align		4
.L_7:
        /*0024*/ 	.byte	0x04, 0x12
        /*0026*/ 	.short	(.L_9 - .L_8)
	.align		4
.L_8:
        /*0028*/ 	.word	index@(triton_poi_fused__native_batch_norm_legit_no_training_relu_7)
        /*002c*/ 	.word	0x00000000
.L_9:


//--------------------- .nv.info.triton_poi_fused__native_batch_norm_legit_no_training_relu_7 --------------------------
	.section	.nv.info.triton_poi_fused__native_batch_norm_legit_no_training_relu_7,"",@"SHT_CUDA_INFO"
	.sectionflags	@""
	.align	4


	//----- nvinfo : EIATTR_CUDA_API_VERSION
	.align		4
        /*0000*/ 	.byte	0x04, 0x37
        /*0002*/ 	.short	(.L_11 - .L_10)
.L_10:
        /*0004*/ 	.word	0x0000007c


	//----- nvinfo : EIATTR_KPARAM_INFO
	.align		4
.L_11:
        /*0008*/ 	.byte	0x04, 0x17
        /*000a*/ 	.short	(.L_13 - .L_12)
.L_12:
        /*000c*/ 	.word	0x00000000
        /*0010*/ 	.short	0x0006
        /*0012*/ 	.short	0x0030
        /*0014*/ 	.byte	0x00, 0xf0, 0x11, 0x00


	//----- nvinfo : EIATTR_KPARAM_INFO
	.align		4
.L_13:
        /*0018*/ 	.byte	0x04, 0x17
        /*001a*/ 	.short	(.L_15 - .L_14)
.L_14:
        /*001c*/ 	.word	0x00000000
        /*0020*/ 	.short	0x0005
        /*0022*/ 	.short	0x0028
        /*0024*/ 	.byte	0x00, 0xf4, 0x21, 0x00


	//----- nvinfo : EIATTR_KPARAM_INFO
	.align		4
.L_15:
        /*0028*/ 	.byte	0x04, 0x17
        /*002a*/ 	.short	(.L_17 - .L_16)
.L_16:
        /*002c*/ 	.word	0x00000000
        /*0030*/ 	.short	0x0004
        /*0032*/ 	.short	0x0020
        /*0034*/ 	.byte	0x00, 0xf4, 0x21, 0x00


	//----- nvinfo : EIATTR_KPARAM_INFO
	.align		4
.L_17:
        /*0038*/ 	.byte	0x04, 0x17
        /*003a*/ 	.short	(.L_19 - .L_18)
.L_18:
        /*003c*/ 	.word	0x00000000
        /*0040*/ 	.short	0x0003
        /*0042*/ 	.short	0x0018
        /*0044*/ 	.byte	0x00, 0xf4, 0x21, 0x00


	//----- nvinfo : EIATTR_KPARAM_INFO
	.align		4
.L_19:
        /*0048*/ 	.byte	0x04, 0x17
        /*004a*/ 	.short	(.L_21 - .L_20)
.L_20:
        /*004c*/ 	.word	0x00000000
        /*0050*/ 	.short	0x0002
        /*0052*/ 	.short	0x0010
        /*0054*/ 	.byte	0x00, 0xf4, 0x21, 0x00


	//----- nvinfo : EIATTR_KPARAM_INFO
	.align		4
.L_21:
        /*0058*/ 	.byte	0x04, 0x17
        /*005a*/ 	.short	(.L_23 - .L_22)
.L_22:
        /*005c*/ 	.word	0x00000000
        /*0060*/ 	.short	0x0001
        /*0062*/ 	.short	0x0008
        /*0064*/ 	.byte	0x00, 0xf4, 0x21, 0x00


	//----- nvinfo : EIATTR_KPARAM_INFO
	.align		4
.L_23:
        /*0068*/ 	.byte	0x04, 0x17
        /*006a*/ 	.short	(.L_25 - .L_24)
.L_24:
        /*006c*/ 	.word	0x00000000
        /*0070*/ 	.short	0x0000
        /*0072*/ 	.short	0x0000
        /*0074*/ 	.byte	0x00, 0xf4, 0x21, 0x00


	//----- nvinfo : EIATTR_SPARSE_MMA_MASK
	.align		4
.L_25:
        /*0078*/ 	.byte	0x03, 0x50
        /*007a*/ 	.short	0x0000


	//----- nvinfo : EIATTR_MAXREG_COUNT
	.align		4
        /*007c*/ 	.byte	0x03, 0x1b
        /*007e*/ 	.short	0x00ff


	//----- nvinfo : EIATTR_EXIT_INSTR_OFFSETS
	.align		4
        /*0080*/ 	.byte	0x04, 0x1c
        /*0082*/ 	.short	(.L_27 - .L_26)


	//   ....[0]....
.L_26:
        /*0084*/ 	.word	0x000003d0


	//----- nvinfo : EIATTR_REQNTID
	.align		4
.L_27:
        /*0088*/ 	.byte	0x04, 0x10
        /*008a*/ 	.short	(.L_29 - .L_28)
.L_28:
        /*008c*/ 	.word	0x00000080
        /*0090*/ 	.word	0x00000001
        /*0094*/ 	.word	0x00000001


	//----- nvinfo : EIATTR_CBANK_PARAM_SIZE
	.align		4
.L_29:
        /*0098*/ 	.byte	0x03, 0x19
        /*009a*/ 	.short	0x0034


	//----- nvinfo : EIATTR_PARAM_CBANK
	.align		4
        /*009c*/ 	.byte	0x04, 0x0a
        /*009e*/ 	.short	(.L_31 - .L_30)
	.align		4
.L_30:
        /*00a0*/ 	.word	index@(.nv.constant0.triton_poi_fused__native_batch_norm_legit_no_training_relu_7)
        /*00a4*/ 	.short	0x0210
        /*00a6*/ 	.short	0x0034


	//----- nvinfo : EIATTR_SW_WAR
	.align		4
.L_31:
        /*00a8*/ 	.byte	0x04, 0x36
        /*00aa*/ 	.short	(.L_33 - .L_32)
.L_32:
        /*00ac*/ 	.word	0x00000008
.L_33:


//--------------------- .nv.callgraph             --------------------------
	.section	.nv.callgraph,"",@"SHT_CUDA_CALLGRAPH"
	.align	4
	.sectionentsize	8
	.align		4
        /*0000*/ 	.word	0x00000000
	.align		4
        /*0004*/ 	.word	0xffffffff
	.align		4
        /*0008*/ 	.word	0x00000000
	.align		4
        /*000c*/ 	.word	0xfffffffe
	.align		4
        /*0010*/ 	.word	0x00000000
	.align		4
        /*0014*/ 	.word	0xfffffffd
	.align		4
        /*0018*/ 	.word	0x00000000
	.align		4
        /*001c*/ 	.word	0xfffffffc


//--------------------- .nv.constant4             --------------------------
	.section	.nv.constant4,"a",@progbits
	.align	8
	.align		8
.nv.constant4:
        /*0000*/ 	.dword	_$_str
	.align		8
        /*0008*/ 	.dword	_$_str_$_2


//--------------------- .text.triton_poi_fused__native_batch_norm_legit_no_training_relu_7 --------------------------
	.section	.text.triton_poi_fused__native_batch_norm_legit_no_training_relu_7,"ax",@progbits
	.align	128
        .global         triton_poi_fused__native_batch_norm_legit_no_training_relu_7
        .type           triton_poi_fused__native_batch_norm_legit_no_training_relu_7,@function
        .size           triton_poi_fused__native_batch_norm_legit_no_training_relu_7,(.L_x_1 - triton_poi_fused__native_batch_norm_legit_no_training_relu_7)
        .other          triton_poi_fused__native_batch_norm_legit_no_training_relu_7,@"STO_CUDA_ENTRY STV_DEFAULT"
triton_poi_fused__native_batch_norm_legit_no_training_relu_7:
.text.triton_poi_fused__native_batch_norm_legit_no_training_relu_7:
[----:B------:R-:W-:Y:S01]  /*0000*/  LDC R1, c[0x0][0x28] ;  /* 0x00000a00ff017b82 */ /* 0x000fe20000000800 */
[----:B------:R-:W1:Y:S07]  /*0010*/  S2R R0, SR_TID.X ;  /* 0x0000000000007919 */ /* 0x000e6e0000002100 */
[----:B------:R-:W2:Y:S01]  /*0020*/  LDC.64 R2, c[0x0][0x220] ;  /* 0x00008800ff027b82 */ /* 0x000ea20000000a00 */
[----:B------:R-:W-:Y:S01]  /*0030*/  ULDC.64 UR4, c[0x0][0x208] ;  /* 0x0000820000047ab9 */ /* 0x000fe20000000a00 */
[----:B------:R-:W3:Y:S06]  /*0040*/  S2R R7, SR_CTAID.X ;  /* 0x0000000000077919 */ /* 0x000eec0000002500 */
[----:B------:R-:W4:Y:S08]  /*0050*/  LDC.64 R8, c[0x0][0x228] ;  /* 0x00008a00ff087b82 */ /* 0x000f300000000a00 */
[----:B------:R-:W5:Y:S01]  /*0060*/  LDC.64 R10, c[0x0][0x230] ;  /* 0x00008c00ff0a7b82 */ /* 0x000f620000000a00 */
[----:B-1----:R-:W-:-:S02]  /*0070*/  SHF.L.U32 R0, R0, 0x1, RZ ;  /* 0x0000000100007819 */ /* 0x002fc400000006ff */
[----:B---3--:R-:W-:Y:S02]  /*0080*/  SHF.R.S32.HI R5, RZ, 0x17, R7 ;  /* 0x00000017ff057819 */ /* 0x008fe40000011407 */
[----:B------:R-:W-:Y:S02]  /*0090*/  LOP3.LUT R0, R0, 0xfe, RZ, 0xc0, !PT ;  /* 0x000000fe00007812 */ /* 0x000fe400078ec0ff */
[----:B------:R-:W-:Y:S02]  /*00a0*/  SGXT R5, R5, 0x1 ;  /* 0x000000010505781a */ /* 0x000fe40000000200 */
[----:B------:R-:W-:Y:S02]  /*00b0*/  LEA R0, R7, R0, 0x8 ;  /* 0x0000000007007211 */ /* 0x000fe400078e40ff */
[----:B------:R-:W1:Y:S02]  /*00c0*/  LDC.64 R6, c[0x0][0x218] ;  /* 0x00008600ff067b82 */ /* 0x000e640000000a00 */
[----:B------:R-:W-:-:S04]  /*00d0*/  LEA.HI R5, R5, R0, RZ, 0x5 ;  /* 0x0000000005057211 */ /* 0x000fc800078f28ff */
[----:B------:R-:W-:-:S04]  /*00e0*/  LOP3.LUT R5, R5, 0xffffffe0, RZ, 0xc0, !PT ;  /* 0xffffffe005057812 */ /* 0x000fc800078ec0ff */
[----:B------:R-:W-:Y:S02]  /*00f0*/  IADD3 R13, R0, -R5, RZ ;  /* 0x80000005000d7210 */ /* 0x000fe40007ffe0ff */
[----:B------:R-:W3:Y:S03]  /*0100*/  LDC.64 R4, c[0x0][0x210] ;  /* 0x00008400ff047b82 */ /* 0x000ee60000000a00 */
[----:B--2---:R-:W-:-:S06]  /*0110*/  IMAD.WIDE R2, R13, 0x4, R2 ;  /* 0x000000040d027825 */ /* 0x004fcc00078e0202 */
[----:B------:R-:W2:Y:S01]  /*0120*/  LDG.E.EL.64 R2, desc[UR4][R2.64] ;  /* 0x0000000402027981 */ /* 0x000ea2000c2e1b00 */
[----:B-1----:R-:W-:-:S04]  /*0130*/  IMAD.WIDE R6, R13, 0x4, R6 ;  /* 0x000000040d067825 */ /* 0x002fc800078e0206 */
[C---:B----4-:R-:W-:Y:S02]  /*0140*/  IMAD.WIDE R8, R13.reuse, 0x4, R8 ;  /* 0x000000040d087825 */ /* 0x050fe400078e0208 */
[----:B------:R-:W4:Y:S02]  /*0150*/  LDG.E.EL.64 R6, desc[UR4][R6.64] ;  /* 0x0000000406067981 */ /* 0x000f24000c2e1b00 */
[----:B-----5:R-:W-:Y:S02]  /*0160*/  IMAD.WIDE R10, R13, 0x4, R10 ;  /* 0x000000040d0a7825 */ /* 0x020fe400078e020a */
[----:B------:R-:W5:Y:S02]  /*0170*/  LDG.E.EL.64 R8, desc[UR4][R8.64] ;  /* 0x0000000408087981 */ /* 0x000f64000c2e1b00 */
[----:B---3--:R-:W-:Y:S02]  /*0180*/  IMAD.WIDE R4, R0, 0x4, R4 ;  /* 0x0000000400047825 */ /* 0x008fe400078e0204 */
[----:B------:R-:W5:Y:S04]  /*0190*/  LDG.E.EL.64 R10, desc[UR4][R10.64] ;  /* 0x000000040a0a7981 */ /* 0x000f68000c2e1b00 */
[----:B------:R-:W4:Y:S01]  /*01a0*/  LDG.E.64 R4, desc[UR4][R4.64] ;  /* 0x0000000404047981 */ /* 0x000f22000c1e1b00 */
[----:B------:R-:W-:Y:S01]  /*01b0*/  HFMA2.MMA R14, -RZ, RZ, 1.625, 0 ;  /* 0x3e800000ff0e7435 */ /* 0x000fe200000001ff */
[----:B--2---:R-:W-:Y:S01]  /*01c0*/  FADD R2, R2, 9.9999997473787516356e-06 ;  /* 0x3727c5ac02027421 */ /* 0x004fe20000000000 */
[----:B------:R-:W-:-:S03]  /*01d0*/  FADD R3, R3, 9.9999997473787516356e-06 ;  /* 0x3727c5ac03037421 */ /* 0x000fc60000000000 */
[----:B------:R-:W1:Y:S08]  /*01e0*/  MUFU.SQRT R12, R2 ;  /* 0x00000002000c7308 */ /* 0x000e700000002000 */
[----:B------:R2:W3:Y:S01]  /*01f0*/  MUFU.SQRT R13, R3 ;  /* 0x00000003000d7308 */ /* 0x0004e20000002000 */
[C---:B-1----:R-:W-:Y:S02]  /*0200*/  FSETP.GT.AND P0, PT, R12.reuse, 8.50705917302346158658e+37, PT ;  /* 0x7e8000000c00780b */ /* 0x042fe40003f04000 */
[----:B------:R-:W-:Y:S01]  /*0210*/  FSETP.GEU.AND P2, PT, R12, 1.175494350822287508e-38, PT ;  /* 0x008000000c00780b */ /* 0x000fe20003f4e000 */
[----:B--2---:R-:W1:Y:S01]  /*0220*/  LDC.64 R2, c[0x0][0x238] ;  /* 0x00008e00ff027b82 */ /* 0x004e620000000a00 */
[----:B---3--:R-:W-:-:S02]  /*0230*/  FSETP.GT.AND P1, PT, R13, 8.50705917302346158658e+37, PT ;  /* 0x7e8000000d00780b */ /* 0x008fc40003f24000 */
[----:B------:R-:W-:-:S07]  /*0240*/  FSETP.GEU.AND P3, PT, R13, 1.175494350822287508e-38, PT ;  /* 0x008000000d00780b */ /* 0x000fce0003f6e000 */
[----:B------:R-:W-:-:S04]  /*0250*/  @P0 FMUL R12, R12, 0.25 ;  /* 0x3e8000000c0c0820 */ /* 0x000fc80000400000 */
[----:B------:R-:W-:Y:S01]  /*0260*/  @!P2 FMUL R12, R12, 16777216 ;  /* 0x4b8000000c0ca820 */ /* 0x000fe20000400000 */
[----:B------:R-:W-:-:S04]  /*0270*/  @P1 FMUL R13, R13, 0.25 ;  /* 0x3e8000000d0d1820 */ /* 0x000fc80000400000 */
[----:B------:R-:W-:Y:S01]  /*0280*/  @!P3 FMUL R13, R13, 16777216 ;  /* 0x4b8000000d0db820 */ /* 0x000fe20000400000 */
[----:B------:R-:W2:Y:S01]  /*0290*/  MUFU.RCP R12, R12 ;  /* 0x0000000c000c7308 */ /* 0x000ea20000001000 */
[----:B------:R-:W-:-:S07]  /*02a0*/  FSEL R15, R14, 1, P0 ;  /* 0x3f8000000e0f7808 */ /* 0x000fce0000000000 */
[----:B------:R-:W3:Y:S01]  /*02b0*/  MUFU.RCP R13, R13 ;  /* 0x0000000d000d7308 */ /* 0x000ee20000001000 */
[----:B------:R-:W-:Y:S01]  /*02c0*/  FSEL R14, R14, 1, P1 ;  /* 0x3f8000000e0e7808 */ /* 0x000fe20000800000 */
[----:B------:R-:W-:-:S04]  /*02d0*/  @!P2 FMUL R15, R15, 16777216 ;  /* 0x4b8000000f0fa820 */ /* 0x000fc80000400000 */
[----:B------:R-:W-:Y:S01]  /*02e0*/  @!P3 FMUL R14, R14, 16777216 ;  /* 0x4b8000000e0eb820 */ /* 0x000fe20000400000 */
[----:B----4-:R-:W-:Y:S01]  /*02f0*/  FADD R5, R5, -R7 ;  /* 0x8000000705057221 */ /* 0x010fe20000000000 */
[----:B------:R-:W-:Y:S01]  /*0300*/  FADD R4, R4, -R6 ;  /* 0x8000000604047221 */ /* 0x000fe20000000000 */
[----:B--2---:R-:W-:Y:S01]  /*0310*/  FMUL R15, R12, R15 ;  /* 0x0000000f0c0f7220 */ /* 0x004fe20000400000 */
[----:B---3--:R-:W-:-:S03]  /*0320*/  FMUL R14, R13, R14 ;  /* 0x0000000e0d0e7220 */ /* 0x008fc60000400000 */
[----:B------:R-:W-:Y:S01]  /*0330*/  FMUL R15, R4, R15 ;  /* 0x0000000f040f7220 */ /* 0x000fe20000400000 */
[----:B------:R-:W-:-:S03]  /*0340*/  FMUL R14, R5, R14 ;  /* 0x0000000e050e7220 */ /* 0x000fc60000400000 */
[----:B-----5:R-:W-:Y:S01]  /*0350*/  FFMA R8, R8, R15, R10 ;  /* 0x0000000f08087223 */ /* 0x020fe2000000000a */
[----:B------:R-:W-:-:S04]  /*0360*/  FFMA R9, R9, R14, R11 ;  /* 0x0000000e09097223 */ /* 0x000fc8000000000b */
[----:B------:R-:W-:Y:S02]  /*0370*/  FSETP.GEU.AND P0, PT, R8, RZ, PT ;  /* 0x000000ff0800720b */ /* 0x000fe40003f0e000 */
[C---:B------:R-:W-:Y:S01]  /*0380*/  FSETP.GEU.AND P1, PT, R9.reuse, RZ, PT ;  /* 0x000000ff0900720b */ /* 0x040fe20003f2e000 */
[----:B-1----:R-:W-:Y:S01]  /*0390*/  IMAD.WIDE R2, R0, 0x4, R2 ;  /* 0x0000000400027825 */ /* 0x002fe200078e0202 */
[----:B------:R-:W-:Y:S02]  /*03a0*/  FSEL R8, R8, RZ, P0 ;  /* 0x000000ff08087208 */ /* 0x000fe40000000000 */
[----:B------:R-:W-:-:S05]  /*03b0*/  FSEL R9, R9, RZ, P1 ;  /* 0x000000ff09097208 */ /* 0x000fca0000800000 */
[----:B------:R-:W-:Y:S01]  /*03c0*/  STG.E.64 desc[UR4][R2.64], R8 ;  /* 0x0000000802007986 */ /* 0x000fe2000c101b04 */
[----:B------:R-:W-:Y:S05]  /*03d0*/  EXIT ;  /* 0x000000000000794d */ /* 0x000fea0003800000 */
.L_x_0:
[----:B------:R-:W-:-:S00]  /*03e0*/  BRA `(.L_x_0) ;  /* 0xfffffffc00fc7947 */ /* 0x000fc0000383ffff */
[----:B------:R-:W-:-:S00]  /*03f0*/  NOP ;  /* 0x0000000000007918 */ /* 0x000fc00000000000 */
        /* <DEDUP_REMOVED lines=8> */
.L_x_1:


//--------------------- .nv.global.init           --------------------------
	.section	.nv.global.init,"aw",@progbits
.nv.global.init:
	.type		_$_str,@object
	.size		_$_str,(_$_str_$_2 - _$_str)
_$_str:
        /*0000*/ 	.byte	0x5f, 0x5f, 0x43, 0x55, 0x44, 0x41, 0x5f, 0x46, 0x54, 0x5a, 0x00
	.type		_$_str_$_2,@object
	.size		_$_str_$_2,(.L_1 - _$_str_$_2)
_$_str_$_2:
        /*000b*/ 	.byte	0x5f, 0x5f, 0x43, 0x55, 0x44, 0x41, 0x5f, 0x50, 0x52, 0x45, 0x43, 0x5f, 0x53, 0x51, 0x52, 0x54
        /*001b*/ 	.byte	0x00
.L_1:


//--------------------- .nv.constant0.triton_poi_fused__native_batch_norm_legit_no_training_relu_7 --------------------------
	.section	.nv.constant0.triton_poi_fused__native_batch_norm_legit_no_training_relu_7,"a",@progbits
	.sectionflags	@""
	.align	4
.nv.constant0.triton_poi_fused__native_batch_norm_legit_no_training_relu_7:
	.zero		580
